//
// Generated by NVIDIA NVVM Compiler
//
// Compiler Build ID: CL-36424714
// Cuda compilation tools, release 13.0, V13.0.88
// Based on NVVM 20.0.0
//

.version 9.0
.target sm_100
.address_size 64

	// .globl	_Z5conv2PdS_jjS_jj

.visible .entry _Z5conv2PdS_jjS_jj(
	.param .u64 .ptr .align 1 _Z5conv2PdS_jjS_jj_param_0,
	.param .u64 .ptr .align 1 _Z5conv2PdS_jjS_jj_param_1,
	.param .u32 _Z5conv2PdS_jjS_jj_param_2,
	.param .u32 _Z5conv2PdS_jjS_jj_param_3,
	.param .u64 .ptr .align 1 _Z5conv2PdS_jjS_jj_param_4,
	.param .u32 _Z5conv2PdS_jjS_jj_param_5,
	.param .u32 _Z5conv2PdS_jjS_jj_param_6
)
{
	.reg .pred 	%p<76>;
	.reg .b32 	%r<82>;
	.reg .b64 	%rd<26>;
	.reg .b64 	%fd<102>;

	ld.param.u64 	%rd10, [_Z5conv2PdS_jjS_jj_param_1];
	ld.param.u32 	%r40, [_Z5conv2PdS_jjS_jj_param_2];
	ld.param.u32 	%r37, [_Z5conv2PdS_jjS_jj_param_3];
	ld.param.u64 	%rd11, [_Z5conv2PdS_jjS_jj_param_4];
	cvta.to.global.u64 	%rd1, %rd11;
	cvta.to.global.u64 	%rd2, %rd10;
	mov.u32 	%r41, %ctaid.x;
	mov.u32 	%r42, %ntid.x;
	mov.u32 	%r43, %tid.x;
	mad.lo.s32 	%r1, %r41, %r42, %r43;
	mov.u32 	%r44, %ctaid.y;
	mov.u32 	%r45, %ntid.y;
	mov.u32 	%r46, %tid.y;
	mad.lo.s32 	%r47, %r44, %r45, %r46;
	setp.ge.u32 	%p2, %r1, %r37;
	setp.ge.u32 	%p3, %r47, %r40;
	or.pred  	%p4, %p2, %p3;
	@%p4 bra 	$L__BB0_57;
	ld.param.u32 	%r70, [_Z5conv2PdS_jjS_jj_param_5];
	shr.u32 	%r3, %r70, 1;
	neg.s32 	%r4, %r3;
	and.b32  	%r5, %r70, -2;
	and.b32  	%r6, %r70, 2;
	mov.f64 	%fd92, 0d0000000000000000;
	mov.u32 	%r73, %r4;
$L__BB0_2:
	ld.param.u32 	%r72, [_Z5conv2PdS_jjS_jj_param_6];
	setp.lt.u32 	%p5, %r5, 7;
	add.s32 	%r48, %r73, %r3;
	mul.lo.s32 	%r74, %r48, %r72;
	add.s32 	%r9, %r74, %r3;
	add.s32 	%r49, %r73, %r47;
	mul.lo.s32 	%r10, %r49, %r37;
	setp.lt.s32 	%p6, %r49, 0;
	setp.ge.u32 	%p7, %r49, %r40;
	or.pred  	%p1, %p6, %p7;
	mov.u32 	%r80, %r4;
	@%p5 bra 	$L__BB0_30;
	add.s32 	%r50, %r5, 1;
	and.b32  	%r51, %r50, -8;
	neg.s32 	%r77, %r51;
	sub.s32 	%r78, 3, %r3;
	sub.s32 	%r76, %r1, %r3;
	add.s32 	%r75, %r76, %r10;
$L__BB0_4:
	.pragma "nounroll";
	setp.lt.s32 	%p8, %r76, 0;
	setp.ge.u32 	%p9, %r76, %r37;
	or.pred  	%p10, %p8, %p9;
	or.pred  	%p11, %p1, %p10;
	mul.wide.s32 	%rd12, %r75, 8;
	add.s64 	%rd3, %rd2, %rd12;
	mul.wide.s32 	%rd13, %r74, 8;
	add.s64 	%rd4, %rd1, %rd13;
	not.pred 	%p12, %p11;
	@%p12 bra 	$L__BB0_6;
	add.f64 	%fd84, %fd92, 0d0000000000000000;
	bra.uni 	$L__BB0_7;
$L__BB0_6:
	ld.global.f64 	%fd52, [%rd3];
	ld.global.f64 	%fd53, [%rd4];
	fma.rn.f64 	%fd84, %fd52, %fd53, %fd92;
$L__BB0_7:
	add.s32 	%r52, %r76, 1;
	setp.lt.s32 	%p13, %r52, 0;
	setp.ge.u32 	%p14, %r52, %r37;
	or.pred  	%p15, %p13, %p14;
	or.pred  	%p16, %p1, %p15;
	@%p16 bra 	$L__BB0_9;
	ld.global.f64 	%fd54, [%rd3+8];
	ld.global.f64 	%fd55, [%rd4+8];
	fma.rn.f64 	%fd85, %fd54, %fd55, %fd84;
	bra.uni 	$L__BB0_10;
$L__BB0_9:
	add.f64 	%fd85, %fd84, 0d0000000000000000;
$L__BB0_10:
	add.s32 	%r53, %r76, 2;
	setp.lt.s32 	%p17, %r53, 0;
	setp.ge.u32 	%p18, %r53, %r37;
	or.pred  	%p19, %p17, %p18;
	or.pred  	%p20, %p1, %p19;
	@%p20 bra 	$L__BB0_12;
	ld.global.f64 	%fd56, [%rd3+16];
	ld.global.f64 	%fd57, [%rd4+16];
	fma.rn.f64 	%fd86, %fd56, %fd57, %fd85;
	bra.uni 	$L__BB0_13;
$L__BB0_12:
	add.f64 	%fd86, %fd85, 0d0000000000000000;
$L__BB0_13:
	add.s32 	%r54, %r76, 3;
	setp.lt.s32 	%p21, %r54, 0;
	setp.ge.u32 	%p22, %r54, %r37;
	or.pred  	%p23, %p21, %p22;
	or.pred  	%p24, %p1, %p23;
	@%p24 bra 	$L__BB0_15;
	ld.global.f64 	%fd58, [%rd3+24];
	ld.global.f64 	%fd59, [%rd4+24];
	fma.rn.f64 	%fd87, %fd58, %fd59, %fd86;
	bra.uni 	$L__BB0_16;
$L__BB0_15:
	add.f64 	%fd87, %fd86, 0d0000000000000000;
$L__BB0_16:
	add.s32 	%r55, %r76, 4;
	setp.lt.s32 	%p25, %r55, 0;
	setp.ge.u32 	%p26, %r55, %r37;
	or.pred  	%p27, %p25, %p26;
	or.pred  	%p28, %p1, %p27;
	@%p28 bra 	$L__BB0_18;
	ld.global.f64 	%fd60, [%rd3+32];
	ld.global.f64 	%fd61, [%rd4+32];
	fma.rn.f64 	%fd88, %fd60, %fd61, %fd87;
	bra.uni 	$L__BB0_19;
$L__BB0_18:
	add.f64 	%fd88, %fd87, 0d0000000000000000;
$L__BB0_19:
	add.s32 	%r56, %r76, 5;
	setp.lt.s32 	%p29, %r56, 0;
	setp.ge.u32 	%p30, %r56, %r37;
	or.pred  	%p31, %p29, %p30;
	or.pred  	%p32, %p1, %p31;
	@%p32 bra 	$L__BB0_21;
	ld.global.f64 	%fd62, [%rd3+40];
	ld.global.f64 	%fd63, [%rd4+40];
	fma.rn.f64 	%fd89, %fd62, %fd63, %fd88;
	bra.uni 	$L__BB0_22;
$L__BB0_21:
	add.f64 	%fd89, %fd88, 0d0000000000000000;
$L__BB0_22:
	add.s32 	%r57, %r76, 6;
	setp.lt.s32 	%p33, %r57, 0;
	setp.ge.u32 	%p34, %r57, %r37;
	or.pred  	%p35, %p33, %p34;
	or.pred  	%p36, %p1, %p35;
	@%p36 bra 	$L__BB0_24;
	ld.global.f64 	%fd64, [%rd3+48];
	ld.global.f64 	%fd65, [%rd4+48];
	fma.rn.f64 	%fd90, %fd64, %fd65, %fd89;
	bra.uni 	$L__BB0_25;
$L__BB0_24:
	add.f64 	%fd90, %fd89, 0d0000000000000000;
$L__BB0_25:
	add.s32 	%r58, %r76, 7;
	setp.lt.s32 	%p37, %r58, 0;
	setp.ge.u32 	%p38, %r58, %r37;
	or.pred  	%p39, %p37, %p38;
	or.pred  	%p40, %p1, %p39;
	@%p40 bra 	$L__BB0_27;
	ld.global.f64 	%fd66, [%rd3+56];
	ld.global.f64 	%fd67, [%rd4+56];
	fma.rn.f64 	%fd92, %fd66, %fd67, %fd90;
	bra.uni 	$L__BB0_28;
$L__BB0_27:
	add.f64 	%fd92, %fd90, 0d0000000000000000;
$L__BB0_28:
	add.s32 	%r78, %r78, 8;
	add.s32 	%r77, %r77, 8;
	add.s32 	%r76, %r76, 8;
	add.s32 	%r75, %r75, 8;
	add.s32 	%r74, %r74, 8;
	setp.ne.s32 	%p41, %r77, 0;
	@%p41 bra 	$L__BB0_4;
	add.s32 	%r80, %r78, -3;
$L__BB0_30:
	ld.param.u32 	%r71, [_Z5conv2PdS_jjS_jj_param_5];
	and.b32  	%r59, %r71, 6;
	setp.lt.u32 	%p42, %r59, 3;
	@%p42 bra 	$L__BB0_44;
	add.s32 	%r60, %r9, %r80;
	add.s32 	%r27, %r80, %r1;
	add.s32 	%r61, %r27, %r10;
	setp.lt.s32 	%p43, %r27, 0;
	setp.ge.u32 	%p44, %r27, %r37;
	or.pred  	%p45, %p43, %p44;
	or.pred  	%p47, %p1, %p45;
	mul.wide.s32 	%rd14, %r61, 8;
	add.s64 	%rd5, %rd2, %rd14;
	mul.wide.s32 	%rd15, %r60, 8;
	add.s64 	%rd6, %rd1, %rd15;
	@%p47 bra 	$L__BB0_33;
	ld.global.f64 	%fd68, [%rd5];
	ld.global.f64 	%fd69, [%rd6];
	fma.rn.f64 	%fd93, %fd68, %fd69, %fd92;
	bra.uni 	$L__BB0_34;
$L__BB0_33:
	add.f64 	%fd93, %fd92, 0d0000000000000000;
$L__BB0_34:
	add.s32 	%r62, %r27, 1;
	setp.lt.s32 	%p48, %r62, 0;
	setp.ge.u32 	%p49, %r62, %r37;
	or.pred  	%p50, %p48, %p49;
	or.pred  	%p51, %p1, %p50;
	@%p51 bra 	$L__BB0_36;
	ld.global.f64 	%fd70, [%rd5+8];
	ld.global.f64 	%fd71, [%rd6+8];
	fma.rn.f64 	%fd94, %fd70, %fd71, %fd93;
	bra.uni 	$L__BB0_37;
$L__BB0_36:
	add.f64 	%fd94, %fd93, 0d0000000000000000;
$L__BB0_37:
	add.s32 	%r63, %r27, 2;
	setp.lt.s32 	%p52, %r63, 0;
	setp.ge.u32 	%p53, %r63, %r37;
	or.pred  	%p54, %p52, %p53;
	or.pred  	%p55, %p1, %p54;
	@%p55 bra 	$L__BB0_39;
	ld.global.f64 	%fd72, [%rd5+16];
	ld.global.f64 	%fd73, [%rd6+16];
	fma.rn.f64 	%fd95, %fd72, %fd73, %fd94;
	bra.uni 	$L__BB0_40;
$L__BB0_39:
	add.f64 	%fd95, %fd94, 0d0000000000000000;
$L__BB0_40:
	add.s32 	%r64, %r27, 3;
	setp.lt.s32 	%p56, %r64, 0;
	setp.ge.u32 	%p57, %r64, %r37;
	or.pred  	%p58, %p56, %p57;
	or.pred  	%p59, %p1, %p58;
	@%p59 bra 	$L__BB0_42;
	ld.global.f64 	%fd74, [%rd5+24];
	ld.global.f64 	%fd75, [%rd6+24];
	fma.rn.f64 	%fd92, %fd74, %fd75, %fd95;
	bra.uni 	$L__BB0_43;
$L__BB0_42:
	add.f64 	%fd92, %fd95, 0d0000000000000000;
$L__BB0_43:
	add.s32 	%r80, %r80, 4;
$L__BB0_44:
	setp.eq.s32 	%p60, %r6, 0;
	@%p60 bra 	$L__BB0_52;
	add.s32 	%r65, %r9, %r80;
	add.s32 	%r30, %r80, %r1;
	add.s32 	%r66, %r30, %r10;
	setp.lt.s32 	%p61, %r30, 0;
	setp.ge.u32 	%p62, %r30, %r37;
	or.pred  	%p63, %p61, %p62;
	or.pred  	%p65, %p1, %p63;
	mul.wide.s32 	%rd16, %r66, 8;
	add.s64 	%rd7, %rd2, %rd16;
	mul.wide.s32 	%rd17, %r65, 8;
	add.s64 	%rd8, %rd1, %rd17;
	@%p65 bra 	$L__BB0_47;
	ld.global.f64 	%fd76, [%rd7];
	ld.global.f64 	%fd77, [%rd8];
	fma.rn.f64 	%fd98, %fd76, %fd77, %fd92;
	bra.uni 	$L__BB0_48;
$L__BB0_47:
	add.f64 	%fd98, %fd92, 0d0000000000000000;
$L__BB0_48:
	add.s32 	%r67, %r30, 1;
	setp.lt.s32 	%p66, %r67, 0;
	setp.ge.u32 	%p67, %r67, %r37;
	or.pred  	%p68, %p66, %p67;
	or.pred  	%p69, %p1, %p68;
	@%p69 bra 	$L__BB0_50;
	ld.global.f64 	%fd78, [%rd7+8];
	ld.global.f64 	%fd79, [%rd8+8];
	fma.rn.f64 	%fd92, %fd78, %fd79, %fd98;
	bra.uni 	$L__BB0_51;
$L__BB0_50:
	add.f64 	%fd92, %fd98, 0d0000000000000000;
$L__BB0_51:
	add.s32 	%r80, %r80, 2;
$L__BB0_52:
	add.s32 	%r33, %r9, %r80;
	add.s32 	%r68, %r80, %r1;
	add.s32 	%r34, %r68, %r10;
	setp.lt.s32 	%p70, %r68, 0;
	setp.ge.u32 	%p71, %r68, %r37;
	or.pred  	%p72, %p70, %p71;
	or.pred  	%p74, %p1, %p72;
	@%p74 bra 	$L__BB0_54;
	mul.wide.s32 	%rd18, %r34, 8;
	add.s64 	%rd19, %rd2, %rd18;
	ld.global.f64 	%fd80, [%rd19];
	mul.wide.s32 	%rd20, %r33, 8;
	add.s64 	%rd21, %rd1, %rd20;
	ld.global.f64 	%fd81, [%rd21];
	fma.rn.f64 	%fd92, %fd80, %fd81, %fd92;
	bra.uni 	$L__BB0_55;
$L__BB0_54:
	add.f64 	%fd92, %fd92, 0d0000000000000000;
$L__BB0_55:
	add.s32 	%r35, %r73, 1;
	setp.ne.s32 	%p75, %r73, %r3;
	mov.u32 	%r73, %r35;
	@%p75 bra 	$L__BB0_2;
	ld.param.u64 	%rd25, [_Z5conv2PdS_jjS_jj_param_0];
	mad.lo.s32 	%r69, %r37, %r47, %r1;
	cvta.to.global.u64 	%rd22, %rd25;
	mul.wide.s32 	%rd23, %r69, 8;
	add.s64 	%rd24, %rd22, %rd23;
	st.global.f64 	[%rd24], %fd92;
$L__BB0_57:
	ret;

}


// ===== COMPILED SASS (sm_100) =====

	.target	sm_100

	.elftype	@"ET_EXEC"


//--------------------- .note.nv.tkinfo           --------------------------
	.section	.note.nv.tkinfo,"",@"SHT_NOTE"
	.sectionflags	@"SHF_NOTE_NV_TKINFO"
	.tkinfo
        /*0018*/ 	.word	0x00000002
        /*0030*/ 	.string	""
        /*0030*/ 	.string	"ptxas"
        /*0030*/ 	.string	"Cuda compilation tools, release 13.0, V13.0.88"
        /*0030*/ 	.string	"Build cuda_13.0.r13.0/compiler.36424714_0"
        /*0030*/ 	.string	"-arch sm_100 -m 64 "



//--------------------- .note.nv.cuinfo           --------------------------
	.section	.note.nv.cuinfo,"",@"SHT_NOTE"
	.sectionflags	@"SHF_NOTE_NV_CUINFO"
        /*0018*/ 	.short	0x0002
        /*001a*/ 	.short	0x0064
        /*001c*/ 	.short	0x0082
	.zero		2


//--------------------- .nv.info                  --------------------------
	.section	.nv.info,"",@"SHT_CUDA_INFO"
	.align	4


	//----- nvinfo : EIATTR_REGCOUNT
	.align		4
        /*0000*/ 	.byte	0x04, 0x2f
        /*0002*/ 	.short	(.L_1 - .L_0)
	.align		4
.L_0:
        /*0004*/ 	.word	index@(_Z5conv2PdS_jjS_jj)
        /*0008*/ 	.word	0x00000020


	//----- nvinfo : EIATTR_FRAME_SIZE
	.align		4
.L_1:
        /*000c*/ 	.byte	0x04, 0x11
        /*000e*/ 	.short	(.L_3 - .L_2)
	.align		4
.L_2:
        /*0010*/ 	.word	index@(_Z5conv2PdS_jjS_jj)
        /*0014*/ 	.word	0x00000000


	//----- nvinfo : EIATTR_MIN_STACK_SIZE
	.align		4
.L_3:
        /*0018*/ 	.byte	0x04, 0x12
        /*001a*/ 	.short	(.L_5 - .L_4)
	.align		4
.L_4:
        /*001c*/ 	.word	index@(_Z5conv2PdS_jjS_jj)
        /*0020*/ 	.word	0x00000000
.L_5:


//--------------------- .nv.compat                --------------------------
	.section	.nv.compat,"",@"SHT_CUDA_COMPAT_INFO"
	.align	4
        /*0000*/ 	.byte	0x02, 0x09, 0x00, 0x00, 0x02, 0x02, 0x01, 0x00, 0x02, 0x05, 0x05, 0x00, 0x03, 0x07, 0x01, 0x01
        /*0010*/ 	.byte	0x02, 0x03, 0x00, 0x00, 0x02, 0x06, 0x01, 0x00, 0x04, 0x0b, 0x08, 0x00, 0x01, 0x00, 0x00, 0x00
        /*0020*/ 	.byte	0x00, 0x00, 0x00, 0x00


//--------------------- .nv.info._Z5conv2PdS_jjS_jj --------------------------
	.section	.nv.info._Z5conv2PdS_jjS_jj,"",@"SHT_CUDA_INFO"
	.sectionflags	@""
	.align	4


	//----- nvinfo : EIATTR_CUDA_API_VERSION
	.align		4
        /*0000*/ 	.byte	0x04, 0x37
        /*0002*/ 	.short	(.L_7 - .L_6)
.L_6:
        /*0004*/ 	.word	0x00000082


	//----- nvinfo : EIATTR_KPARAM_INFO
	.align		4
.L_7:
        /*0008*/ 	.byte	0x04, 0x17
        /*000a*/ 	.short	(.L_9 - .L_8)
.L_8:
        /*000c*/ 	.word	0x00000000
        /*0010*/ 	.short	0x0006
        /*0012*/ 	.short	0x0024
        /*0014*/ 	.byte	0x00, 0xf0, 0x11, 0x00


	//----- nvinfo : EIATTR_KPARAM_INFO
	.align		4
.L_9:
        /*0018*/ 	.byte	0x04, 0x17
        /*001a*/ 	.short	(.L_11 - .L_10)
.L_10:
        /*001c*/ 	.word	0x00000000
        /*0020*/ 	.short	0x0005
        /*0022*/ 	.short	0x0020
        /*0024*/ 	.byte	0x00, 0xf0, 0x11, 0x00


	//----- nvinfo : EIATTR_KPARAM_INFO
	.align		4
.L_11:
        /*0028*/ 	.byte	0x04, 0x17
        /*002a*/ 	.short	(.L_13 - .L_12)
.L_12:
        /*002c*/ 	.word	0x00000000
        /*0030*/ 	.short	0x0004
        /*0032*/ 	.short	0x0018
        /*0034*/ 	.byte	0x00, 0xf5, 0x21, 0x00


	//----- nvinfo : EIATTR_KPARAM_INFO
	.align		4
.L_13:
        /*0038*/ 	.byte	0x04, 0x17
        /*003a*/ 	.short	(.L_15 - .L_14)
.L_14:
        /*003c*/ 	.word	0x00000000
        /*0040*/ 	.short	0x0003
        /*0042*/ 	.short	0x0014
        /*0044*/ 	.byte	0x00, 0xf0, 0x11, 0x00


	//----- nvinfo : EIATTR_KPARAM_INFO
	.align		4
.L_15:
        /*0048*/ 	.byte	0x04, 0x17
        /*004a*/ 	.short	(.L_17 - .L_16)
.L_16:
        /*004c*/ 	.word	0x00000000
        /*0050*/ 	.short	0x0002
        /*0052*/ 	.short	0x0010
        /*0054*/ 	.byte	0x00, 0xf0, 0x11, 0x00


	//----- nvinfo : EIATTR_KPARAM_INFO
	.align		4
.L_17:
        /*0058*/ 	.byte	0x04, 0x17
        /*005a*/ 	.short	(.L_19 - .L_18)
.L_18:
        /*005c*/ 	.word	0x00000000
        /*0060*/ 	.short	0x0001
        /*0062*/ 	.short	0x0008
        /*0064*/ 	.byte	0x00, 0xf5, 0x21, 0x00


	//----- nvinfo : EIATTR_KPARAM_INFO
	.align		4
.L_19:
        /*0068*/ 	.byte	0x04, 0x17
        /*006a*/ 	.short	(.L_21 - .L_20)
.L_20:
        /*006c*/ 	.word	0x00000000
        /*0070*/ 	.short	0x0000
        /*0072*/ 	.short	0x0000
        /*0074*/ 	.byte	0x00, 0xf5, 0x21, 0x00


	//----- nvinfo : EIATTR_SPARSE_MMA_MASK
	.align		4
.L_21:
        /*0078*/ 	.byte	0x03, 0x50
        /*007a*/ 	.short	0x0000


	//----- nvinfo : EIATTR_MAXREG_COUNT
	.align		4
        /*007c*/ 	.byte	0x03, 0x1b
        /*007e*/ 	.short	0x00ff


	//----- nvinfo : EIATTR_MERCURY_ISA_VERSION
	.align		4
        /*0080*/ 	.byte	0x03, 0x5f
        /*0082*/ 	.short	0x0101


	//----- nvinfo : EIATTR_VRC_CTA_INIT_COUNT
	.align		4
        /*0084*/ 	.byte	0x02, 0x4a
	.zero		1
	.zero		1


	//----- nvinfo : EIATTR_EXIT_INSTR_OFFSETS
	.align		4
        /*0088*/ 	.byte	0x04, 0x1c
        /*008a*/ 	.short	(.L_23 - .L_22)


	//   ....[0]....
.L_22:
        /*008c*/ 	.word	0x000000c0


	//   ....[1]....
        /*0090*/ 	.word	0x00000d50


	//----- nvinfo : EIATTR_CRS_STACK_SIZE
	.align		4
.L_23:
        /*0094*/ 	.byte	0x04, 0x1e
        /*0096*/ 	.short	(.L_25 - .L_24)
.L_24:
        /*0098*/ 	.word	0x00000000


	//----- nvinfo : EIATTR_CBANK_PARAM_SIZE
	.align		4
.L_25:
        /*009c*/ 	.byte	0x03, 0x19
        /*009e*/ 	.short	0x0028


	//----- nvinfo : EIATTR_PARAM_CBANK
	.align		4
        /*00a0*/ 	.byte	0x04, 0x0a
        /*00a2*/ 	.short	(.L_27 - .L_26)
	.align		4
.L_26:
        /*00a4*/ 	.word	index@(.nv.constant0._Z5conv2PdS_jjS_jj)
        /*00a8*/ 	.short	0x0380
        /*00aa*/ 	.short	0x0028


	//----- nvinfo : EIATTR_SW_WAR
	.align		4
.L_27:
        /*00ac*/ 	.byte	0x04, 0x36
        /*00ae*/ 	.short	(.L_29 - .L_28)
.L_28:
        /*00b0*/ 	.word	0x00000008
.L_29:


//--------------------- .nv.callgraph             --------------------------
	.section	.nv.callgraph,"",@"SHT_CUDA_CALLGRAPH"
	.align	4
	.sectionentsize	8
	.align		4
        /*0000*/ 	.word	0x00000000
	.align		4
        /*0004*/ 	.word	0xffffffff
	.align		4
        /*0008*/ 	.word	0x00000000
	.align		4
        /*000c*/ 	.word	0xfffffffe
	.align		4
        /*0010*/ 	.word	0x00000000
	.align		4
        /*0014*/ 	.word	0xfffffffd
	.align		4
        /*0018*/ 	.word	0x00000000
	.align		4
        /*001c*/ 	.word	0xfffffffc


//--------------------- .text._Z5conv2PdS_jjS_jj  --------------------------
	.section	.text._Z5conv2PdS_jjS_jj,"ax",@progbits
	.align	128
        .global         _Z5conv2PdS_jjS_jj
        .type           _Z5conv2PdS_jjS_jj,@function
        .size           _Z5conv2PdS_jjS_jj,(.L_x_9 - _Z5conv2PdS_jjS_jj)
        .other          _Z5conv2PdS_jjS_jj,@"STO_CUDA_ENTRY STV_DEFAULT"
_Z5conv2PdS_jjS_jj:
.text._Z5conv2PdS_jjS_jj:
[----:B------:R-:W-:Y:S01]  /*0000*/  LDC R1, c[0x0][0x37c] ;  /* 0x0000df00ff017b82 */ /* 0x000fe20000000800 */
[----:B------:R-:W0:Y:S07]  /*0010*/  S2R R5, SR_TID.Y ;  /* 0x0000000000057919 */ /* 0x000e2e0000002200 */
[----:B------:R-:W1:Y:S01]  /*0020*/  LDC R3, c[0x0][0x360] ;  /* 0x0000d800ff037b82 */ /* 0x000e620000000800 */
[----:B------:R-:W2:Y:S01]  /*0030*/  LDCU.64 UR6, c[0x0][0x390] ;  /* 0x00007200ff0677ac */ /* 0x000ea20008000a00 */
[----:B------:R-:W1:Y:S06]  /*0040*/  S2R R2, SR_TID.X ;  /* 0x0000000000027919 */ /* 0x000e6c0000002100 */
[----:B------:R-:W0:Y:S08]  /*0050*/  S2UR UR5, SR_CTAID.Y ;  /* 0x00000000000579c3 */ /* 0x000e300000002600 */
[----:B------:R-:W0:Y:S08]  /*0060*/  LDC R0, c[0x0][0x364] ;  /* 0x0000d900ff007b82 */ /* 0x000e300000000800 */
[----:B------:R-:W1:Y:S01]  /*0070*/  S2UR UR4, SR_CTAID.X ;  /* 0x00000000000479c3 */ /* 0x000e620000002500 */
[----:B0-----:R-:W-:-:S05]  /*0080*/  IMAD R0, R0, UR5, R5 ;  /* 0x0000000500007c24 */ /* 0x001fca000f8e0205 */
[----:B--2---:R-:W-:Y:S01]  /*0090*/  ISETP.GE.U32.AND P0, PT, R0, UR6, PT ;  /* 0x0000000600007c0c */ /* 0x004fe2000bf06070 */
[----:B-1----:R-:W-:-:S05]  /*00a0*/  IMAD R3, R3, UR4, R2 ;  /* 0x0000000403037c24 */ /* 0x002fca000f8e0202 */
[----:B------:R-:W-:-:S13]  /*00b0*/  ISETP.GE.U32.OR P0, PT, R3, UR7, P0 ;  /* 0x0000000703007c0c */ /* 0x000fda0008706470 */
[----:B------:R-:W-:Y:S05]  /*00c0*/  @P0 EXIT ;  /* 0x000000000000094d */ /* 0x000fea0003800000 */
[----:B------:R-:W0:Y:S01]  /*00d0*/  LDCU UR4, c[0x0][0x3a0] ;  /* 0x00007400ff0477ac */ /* 0x000e220008000800 */
[----:B------:R-:W-:Y:S01]  /*00e0*/  CS2R R22, SRZ ;  /* 0x0000000000167805 */ /* 0x000fe2000001ff00 */
[----:B------:R-:W1:Y:S01]  /*00f0*/  LDCU.64 UR12, c[0x0][0x358] ;  /* 0x00006b00ff0c77ac */ /* 0x000e620008000a00 */
[----:B0-----:R-:W-:Y:S02]  /*0100*/  USHF.R.U32.HI UR10, URZ, 0x1, UR4 ;  /* 0x00000001ff0a7899 */ /* 0x001fe40008011604 */
[----:B------:R-:W-:Y:S02]  /*0110*/  ULOP3.LUT UR4, UR4, 0xfffffffe, URZ, 0xc0, !UPT ;  /* 0xfffffffe04047892 */ /* 0x000fe4000f8ec0ff */
[----:B------:R-:W-:-:S07]  /*0120*/  UIADD3 UR8, UPT, UPT, -UR10, URZ, URZ ;  /* 0x000000ff0a087290 */ /* 0x000fce000fffe1ff */
[----:B-1----:R-:W-:-:S05]  /*0130*/  UMOV UR5, UR8 ;  /* 0x0000000800057c82 */ /* 0x002fca0008000000 */
.L_x_7:
[----:B------:R-:W0:Y:S01]  /*0140*/  LDCU UR11, c[0x0][0x390] ;  /* 0x00007200ff0b77ac */ /* 0x000e220008000800 */
[----:B------:R-:W-:Y:S02]  /*0150*/  VIADD R2, R0, UR5 ;  /* 0x0000000500027c36 */ /* 0x000fe40008000000 */
[----:B------:R-:W-:Y:S01]  /*0160*/  IMAD.U32 R28, RZ, RZ, UR8 ;  /* 0x00000008ff1c7e24 */ /* 0x000fe2000f8e00ff */
[----:B------:R-:W1:Y:S01]  /*0170*/  LDCU UR9, c[0x0][0x3a4] ;  /* 0x00007480ff0977ac */ /* 0x000e620008000800 */
[----:B------:R-:W-:Y:S02]  /*0180*/  UISETP.GE.U32.AND UP1, UPT, UR4, 0x7, UPT ;  /* 0x000000070400788c */ /* 0x000fe4000bf26070 */
[----:B------:R-:W-:Y:S02]  /*0190*/  UIADD3 UR6, UPT, UPT, UR10, UR5, URZ ;  /* 0x000000050a067290 */ /* 0x000fe4000fffe0ff */
[----:B------:R-:W-:Y:S01]  /*01a0*/  UMOV UR7, UR5 ;  /* 0x0000000500077c82 */ /* 0x000fe20008000000 */
[----:B------:R-:W-:-:S02]  /*01b0*/  UIADD3 UR5, UPT, UPT, UR5, 0x1, URZ ;  /* 0x0000000105057890 */ /* 0x000fc4000fffe0ff */
[----:B------:R-:W-:Y:S01]  /*01c0*/  UISETP.NE.AND UP0, UPT, UR7, UR10, UPT ;  /* 0x0000000a0700728c */ /* 0x000fe2000bf05270 */
[----:B0-----:R-:W-:Y:S01]  /*01d0*/  ISETP.GE.U32.AND P0, PT, R2, UR11, PT ;  /* 0x0000000b02007c0c */ /* 0x001fe2000bf06070 */
[----:B-1----:R-:W-:-:S03]  /*01e0*/  UIMAD UR6, UR6, UR9, URZ ;  /* 0x00000009060672a4 */ /* 0x002fc6000f8e02ff */
[----:B------:R-:W-:Y:S01]  /*01f0*/  ISETP.LT.OR P0, PT, R2, RZ, P0 ;  /* 0x000000ff0200720c */ /* 0x000fe20000701670 */
[----:B------:R-:W-:Y:S01]  /*0200*/  UIADD3 UR11, UPT, UPT, UR10, UR6, URZ ;  /* 0x000000060a0b7290 */ /* 0x000fe2000fffe0ff */
[----:B------:R-:W-:Y:S11]  /*0210*/  BRA.U !UP1, `(.L_x_0) ;  /* 0x0000000509547547 */ /* 0x000ff6000b800000 */
[----:B------:R-:W0:Y:S01]  /*0220*/  LDC.64 R6, c[0x0][0x388] ;  /* 0x0000e200ff067b82 */ /* 0x000e220000000a00 */
[----:B------:R-:W1:Y:S01]  /*0230*/  LDCU UR14, c[0x0][0x394] ;  /* 0x00007280ff0e77ac */ /* 0x000e620008000800 */
[----:B------:R-:W-:Y:S02]  /*0240*/  VIADD R5, R3, -UR10 ;  /* 0x8000000a03057c36 */ /* 0x000fe40008000000 */
[----:B------:R-:W-:Y:S01]  /*0250*/  IMAD.U32 R29, RZ, RZ, UR6 ;  /* 0x00000006ff1d7e24 */ /* 0x000fe2000f8e00ff */
[----:B------:R-:W-:Y:S02]  /*0260*/  UIADD3 UR9, UPT, UPT, -UR10, 0x3, URZ ;  /* 0x000000030a097890 */ /* 0x000fe4000fffe1ff */
[----:B------:R-:W-:Y:S01]  /*0270*/  UIADD3 UR7, UPT, UPT, UR4, 0x1, URZ ;  /* 0x0000000104077890 */ /* 0x000fe2000fffe0ff */
[----:B------:R-:W2:Y:S01]  /*0280*/  LDC.64 R8, c[0x0][0x398] ;  /* 0x0000e600ff087b82 */ /* 0x000ea20000000a00 */
[----:B------:R-:W3:Y:S02]  /*0290*/  LDCU UR15, c[0x0][0x394] ;  /* 0x00007280ff0f77ac */ /* 0x000ee40008000800 */
[----:B------:R-:W-:Y:S01]  /*02a0*/  IMAD.U32 R28, RZ, RZ, UR9 ;  /* 0x00000009ff1c7e24 */ /* 0x000fe2000f8e00ff */
[----:B------:R-:W-:-:S04]  /*02b0*/  ULOP3.LUT UR7, UR7, 0xfffffff8, URZ, 0xc0, !UPT ;  /* 0xfffffff807077892 */ /* 0x000fc8000f8ec0ff */
[----:B------:R-:W-:Y:S01]  /*02c0*/  UIADD3 UR7, UPT, UPT, -UR7, URZ, URZ ;  /* 0x000000ff07077290 */ /* 0x000fe2000fffe1ff */
[----:B-1----:R-:W-:-:S11]  /*02d0*/  IMAD R4, R2, UR14, R5 ;  /* 0x0000000e02047c24 */ /* 0x002fd6000f8e0205 */
.L_x_1:
[----:B---3--:R-:W-:Y:S01]  /*02e0*/  ISETP.GE.U32.AND P1, PT, R5, UR15, PT ;  /* 0x0000000f05007c0c */ /* 0x008fe2000bf26070 */
[----:B0-----:R-:W-:-:S03]  /*02f0*/  IMAD.WIDE R24, R4, 0x8, R6 ;  /* 0x0000000804187825 */ /* 0x001fc600078e0206 */
[----:B------:R-:W-:Y:S01]  /*0300*/  ISETP.LT.OR P1, PT, R5, RZ, P1 ;  /* 0x000000ff0500720c */ /* 0x000fe20000f21670 */
[----:B--2---:R-:W-:-:S03]  /*0310*/  IMAD.WIDE R10, R29, 0x8, R8 ;  /* 0x000000081d0a7825 */ /* 0x004fc600078e0208 */
[----:B------:R-:W-:-:S13]  /*0320*/  PLOP3.LUT P1, PT, P0, P1, PT, 0xf8, 0x8f ;  /* 0x00000000008f781c */ /* 0x000fda0000723f70 */
[----:B------:R-:W2:Y:S04]  /*0330*/  @!P1 LDG.E.64 R12, desc[UR12][R24.64] ;  /* 0x0000000c180c9981 */ /* 0x000ea8000c1e1b00 */
[----:B------:R-:W2:Y:S01]  /*0340*/  @!P1 LDG.E.64 R16, desc[UR12][R10.64] ;  /* 0x0000000c0a109981 */ /* 0x000ea2000c1e1b00 */
[C---:B------:R-:W-:Y:S02]  /*0350*/  VIADD R14, R5.reuse, 0x1 ;  /* 0x00000001050e7836 */ /* 0x040fe40000000000 */
[----:B------:R-:W-:-:S03]  /*0360*/  VIADD R18, R5, 0x2 ;  /* 0x0000000205127836 */ /* 0x000fc60000000000 */
[----:B------:R-:W-:Y:S02]  /*0370*/  ISETP.GE.U32.AND P2, PT, R14, UR15, PT ;  /* 0x0000000f0e007c0c */ /* 0x000fe4000bf46070 */
[----:B------:R-:W-:Y:S02]  /*0380*/  ISETP.GE.U32.AND P3, PT, R18, UR15, PT ;  /* 0x0000000f12007c0c */ /* 0x000fe4000bf66070 */
[----:B------:R-:W-:Y:S01]  /*0390*/  ISETP.LT.OR P2, PT, R14, RZ, P2 ;  /* 0x000000ff0e00720c */ /* 0x000fe20001741670 */
[----:B------:R-:W-:Y:S01]  /*03a0*/  @P1 DADD R14, RZ, R22 ;  /* 0x00000000ff0e1229 */ /* 0x000fe20000000016 */
[----:B------:R-:W-:Y:S02]  /*03b0*/  ISETP.LT.OR P3, PT, R18, RZ, P3 ;  /* 0x000000ff1200720c */ /* 0x000fe40001f61670 */
[----:B------:R-:W-:-:S13]  /*03c0*/  PLOP3.LUT P2, PT, P0, P2, PT, 0xf8, 0x8f ;  /* 0x00000000008f781c */ /* 0x000fda0000745f70 */
[----:B------:R-:W3:Y:S01]  /*03d0*/  @!P2 LDG.E.64 R18, desc[UR12][R24.64+0x8] ;  /* 0x0000080c1812a981 */ /* 0x000ee2000c1e1b00 */
[----:B------:R-:W-:-:S13]  /*03e0*/  PLOP3.LUT P3, PT, P0, P3, PT, 0xf8, 0x8f ;  /* 0x00000000008f781c */ /* 0x000fda0000767f70 */
[----:B------:R-:W4:Y:S01]  /*03f0*/  @!P3 LDG.E.64 R20, desc[UR12][R24.64+0x10] ;  /* 0x0000100c1814b981 */ /* 0x000f22000c1e1b00 */
[----:B--2---:R-:W-:-:S03]  /*0400*/  @!P1 DFMA R14, R12, R16, R22 ;  /* 0x000000100c0e922b */ /* 0x004fc60000000016 */
[----:B------:R-:W3:Y:S04]  /*0410*/  @!P2 LDG.E.64 R16, desc[UR12][R10.64+0x8] ;  /* 0x0000080c0a10a981 */ /* 0x000ee8000c1e1b00 */
[----:B------:R-:W4:Y:S01]  /*0420*/  @!P3 LDG.E.64 R12, desc[UR12][R10.64+0x10] ;  /* 0x0000100c0a0cb981 */ /* 0x000f22000c1e1b00 */
[----:B------:R-:W-:-:S05]  /*0430*/  VIADD R22, R5, 0x3 ;  /* 0x0000000305167836 */ /* 0x000fca0000000000 */
[----:B------:R-:W-:-:S04]  /*0440*/  ISETP.GE.U32.AND P1, PT, R22, UR15, PT ;  /* 0x0000000f16007c0c */ /* 0x000fc8000bf26070 */
[----:B------:R-:W-:-:S04]  /*0450*/  ISETP.LT.OR P1, PT, R22, RZ, P1 ;  /* 0x000000ff1600720c */ /* 0x000fc80000f21670 */
[----:B------:R-:W-:Y:S01]  /*0460*/  PLOP3.LUT P1, PT, P0, P1, PT, 0xf8, 0x8f ;  /* 0x00000000008f781c */ /* 0x000fe20000723f70 */
[----:B---3--:R-:W-:Y:S01]  /*0470*/  @!P2 DFMA R16, R18, R16, R14 ;  /* 0x000000101210a22b */ /* 0x008fe2000000000e */
[----:B------:R-:W-:-:S05]  /*0480*/  VIADD R18, R5, 0x4 ;  /* 0x0000000405127836 */ /* 0x000fca0000000000 */
[----:B------:R-:W-:Y:S01]  /*0490*/  ISETP.GE.U32.AND P4, PT, R18, UR15, PT ;  /* 0x0000000f12007c0c */ /* 0x000fe2000bf86070 */
[----:B------:R-:W-:-:S05]  /*04a0*/  @P2 DADD R16, RZ, R14 ;  /* 0x00000000ff102229 */ /* 0x000fca000000000e */
[----:B------:R-:W2:Y:S01]  /*04b0*/  @!P1 LDG.E.64 R14, desc[UR12][R24.64+0x18] ;  /* 0x0000180c180e9981 */ /* 0x000ea2000c1e1b00 */
[----:B------:R-:W-:-:S03]  /*04c0*/  ISETP.LT.OR P4, PT, R18, RZ, P4 ;  /* 0x000000ff1200720c */ /* 0x000fc60002781670 */
[----:B------:R-:W2:Y:S01]  /*04d0*/  @!P1 LDG.E.64 R18, desc[UR12][R10.64+0x18] ;  /* 0x0000180c0a129981 */ /* 0x000ea2000c1e1b00 */
[----:B------:R-:W-:Y:S01]  /*04e0*/  PLOP3.LUT P2, PT, P0, P4, PT, 0xf8, 0x8f ;  /* 0x00000000008f781c */ /* 0x000fe20000749f70 */
[--C-:B----4-:R-:W-:Y:S02]  /*04f0*/  @!P3 DFMA R12, R20, R12, R16.reuse ;  /* 0x0000000c140cb22b */ /* 0x110fe40000000010 */
[----:B------:R-:W-:-:S10]  /*0500*/  @P3 DADD R12, RZ, R16 ;  /* 0x00000000ff0c3229 */ /* 0x000fd40000000010 */
[----:B------:R-:W3:Y:S04]  /*0510*/  @!P2 LDG.E.64 R20, desc[UR12][R24.64+0x20] ;  /* 0x0000200c1814a981 */ /* 0x000ee8000c1e1b00 */
[----:B------:R-:W3:Y:S01]  /*0520*/  @!P2 LDG.E.64 R16, desc[UR12][R10.64+0x20] ;  /* 0x0000200c0a10a981 */ /* 0x000ee2000c1e1b00 */
[----:B------:R-:W-:-:S05]  /*0530*/  VIADD R22, R5, 0x5 ;  /* 0x0000000505167836 */ /* 0x000fca0000000000 */
[----:B------:R-:W-:-:S04]  /*0540*/  ISETP.GE.U32.AND P3, PT, R22, UR15, PT ;  /* 0x0000000f16007c0c */ /* 0x000fc8000bf66070 */
[----:B------:R-:W-:-:S04]  /*0550*/  ISETP.LT.OR P3, PT, R22, RZ, P3 ;  /* 0x000000ff1600720c */ /* 0x000fc80001f61670 */
[----:B------:R-:W-:Y:S01]  /*0560*/  PLOP3.LUT P3, PT, P0, P3, PT, 0xf8, 0x8f ;  /* 0x00000000008f781c */ /* 0x000fe20000767f70 */
[--C-:B--2---:R-:W-:Y:S01]  /*0570*/  @!P1 DFMA R18, R14, R18, R12.reuse ;  /* 0x000000120e12922b */ /* 0x104fe2000000000c */
[----:B------:R-:W-:Y:S01]  /*0580*/  VIADD R14, R5, 0x6 ;  /* 0x00000006050e7836 */ /* 0x000fe20000000000 */
[----:B------:R-:W-:-:S10]  /*0590*/  @P1 DADD R18, RZ, R12 ;  /* 0x00000000ff121229 */ /* 0x000fd4000000000c */
[----:B------:R-:W2:Y:S01]  /*05a0*/  @!P3 LDG.E.64 R12, desc[UR12][R24.64+0x28] ;  /* 0x0000280c180cb981 */ /* 0x000ea2000c1e1b00 */
[----:B------:R-:W-:-:S04]  /*05b0*/  ISETP.GE.U32.AND P4, PT, R14, UR15, PT ;  /* 0x0000000f0e007c0c */ /* 0x000fc8000bf86070 */
[----:B------:R-:W-:Y:S02]  /*05c0*/  ISETP.LT.OR P1, PT, R14, RZ, P4 ;  /* 0x000000ff0e00720c */ /* 0x000fe40002721670 */
[----:B------:R-:W2:Y:S01]  /*05d0*/  @!P3 LDG.E.64 R14, desc[UR12][R10.64+0x28] ;  /* 0x0000280c0a0eb981 */ /* 0x000ea2000c1e1b00 */
[----:B---3--:R-:W-:Y:S01]  /*05e0*/  @!P2 DFMA R16, R20, R16, R18 ;  /* 0x000000101410a22b */ /* 0x008fe20000000012 */
[----:B------:R-:W-:Y:S01]  /*05f0*/  VIADD R20, R5, 0x7 ;  /* 0x0000000705147836 */ /* 0x000fe20000000000 */
[----:B------:R-:W-:-:S04]  /*0600*/  PLOP3.LUT P1, PT, P0, P1, PT, 0xf8, 0x8f ;  /* 0x00000000008f781c */ /* 0x000fc80000723f70 */
[----:B------:R-:W-:-:S04]  /*0610*/  ISETP.GE.U32.AND P4, PT, R20, UR15, PT ;  /* 0x0000000f14007c0c */ /* 0x000fc8000bf86070 */
[----:B------:R-:W-:Y:S01]  /*0620*/  ISETP.LT.OR P4, PT, R20, RZ, P4 ;  /* 0x000000ff1400720c */ /* 0x000fe20002781670 */
[----:B------:R-:W-:-:S03]  /*0630*/  @P2 DADD R16, RZ, R18 ;  /* 0x00000000ff102229 */ /* 0x000fc60000000012 */
[----:B------:R-:W-:Y:S01]  /*0640*/  PLOP3.LUT P4, PT, P0, P4, PT, 0xf8, 0x8f ;  /* 0x00000000008f781c */ /* 0x000fe20000789f70 */
[----:B------:R-:W3:Y:S04]  /*0650*/  @!P1 LDG.E.64 R18, desc[UR12][R24.64+0x30] ;  /* 0x0000300c18129981 */ /* 0x000ee8000c1e1b00 */
[----:B------:R-:W3:Y:S08]  /*0660*/  @!P1 LDG.E.64 R20, desc[UR12][R10.64+0x30] ;  /* 0x0000300c0a149981 */ /* 0x000ef0000c1e1b00 */
[----:B------:R-:W4:Y:S04]  /*0670*/  @!P4 LDG.E.64 R22, desc[UR12][R24.64+0x38] ;  /* 0x0000380c1816c981 */ /* 0x000f28000c1e1b00 */
[----:B------:R-:W4:Y:S01]  /*0680*/  @!P4 LDG.E.64 R26, desc[UR12][R10.64+0x38] ;  /* 0x0000380c0a1ac981 */ /* 0x000f22000c1e1b00 */
[----:B------:R-:W-:-:S04]  /*0690*/  UIADD3 UR7, UPT, UPT, UR7, 0x8, URZ ;  /* 0x0000000807077890 */ /* 0x000fc8000fffe0ff */
[----:B------:R-:W-:Y:S01]  /*06a0*/  UISETP.NE.AND UP1, UPT, UR7, URZ, UPT ;  /* 0x000000ff0700728c */ /* 0x000fe2000bf25270 */
[----:B------:R-:W-:Y:S02]  /*06b0*/  VIADD R28, R28, 0x8 ;  /* 0x000000081c1c7836 */ /* 0x000fe40000000000 */
[----:B------:R-:W-:Y:S02]  /*06c0*/  VIADD R4, R4, 0x8 ;  /* 0x0000000804047836 */ /* 0x000fe40000000000 */
[----:B------:R-:W-:Y:S02]  /*06d0*/  VIADD R29, R29, 0x8 ;  /* 0x000000081d1d7836 */ /* 0x000fe40000000000 */
[----:B------:R-:W-:Y:S01]  /*06e0*/  VIADD R5, R5, 0x8 ;  /* 0x0000000805057836 */ /* 0x000fe20000000000 */
[--C-:B--2---:R-:W-:Y:S02]  /*06f0*/  @!P3 DFMA R12, R12, R14, R16.reuse ;  /* 0x0000000e0c0cb22b */ /* 0x104fe40000000010 */
[----:B------:R-:W-:-:S08]  /*0700*/  @P3 DADD R12, RZ, R16 ;  /* 0x00000000ff0c3229 */ /* 0x000fd00000000010 */
[--C-:B---3--:R-:W-:Y:S02]  /*0710*/  @!P1 DFMA R18, R18, R20, R12.reuse ;  /* 0x000000141212922b */ /* 0x108fe4000000000c */
[----:B------:R-:W-:-:S08]  /*0720*/  @P1 DADD R18, RZ, R12 ;  /* 0x00000000ff121229 */ /* 0x000fd0000000000c */
[--C-:B----4-:R-:W-:Y:S02]  /*0730*/  @!P4 DFMA R22, R22, R26, R18.reuse ;  /* 0x0000001a1616c22b */ /* 0x110fe40000000012 */
[----:B------:R-:W-:Y:S01]  /*0740*/  @P4 DADD R22, RZ, R18 ;  /* 0x00000000ff164229 */ /* 0x000fe20000000012 */
[----:B------:R-:W-:Y:S10]  /*0750*/  BRA.U UP1, `(.L_x_1) ;  /* 0xfffffff901e07547 */ /* 0x000ff4000b83ffff */
[----:B------:R-:W-:-:S07]  /*0760*/  VIADD R28, R28, 0xfffffffd ;  /* 0xfffffffd1c1c7836 */ /* 0x000fce0000000000 */
.L_x_0:
[----:B------:R-:W0:Y:S01]  /*0770*/  LDCU UR7, c[0x0][0x3a0] ;  /* 0x00007400ff0777ac */ /* 0x000e220008000800 */
[----:B------:R-:W1:Y:S01]  /*0780*/  LDCU UR9, c[0x0][0x394] ;  /* 0x00007280ff0977ac */ /* 0x000e620008000800 */
[----:B0-----:R-:W-:Y:S02]  /*0790*/  ULOP3.LUT UR6, UR7, 0x6, URZ, 0xc0, !UPT ;  /* 0x0000000607067892 */ /* 0x001fe4000f8ec0ff */
[----:B------:R-:W-:Y:S02]  /*07a0*/  ULOP3.LUT UP2, URZ, UR7, 0x2, URZ, 0xc0, !UPT ;  /* 0x0000000207ff7892 */ /* 0x000fe4000f84c0ff */
[----:B------:R-:W-:-:S09]  /*07b0*/  UISETP.GE.U32.AND UP1, UPT, UR6, 0x3, UPT ;  /* 0x000000030600788c */ /* 0x000fd2000bf26070 */
[----:B-1----:R-:W-:Y:S05]  /*07c0*/  BRA.U !UP1, `(.L_x_2) ;  /* 0x0000000109a07547 */ /* 0x002fea000b800000 */
[----:B------:R-:W0:Y:S01]  /*07d0*/  LDCU UR6, c[0x0][0x394] ;  /* 0x00007280ff0677ac */ /* 0x000e220008000800 */
[----:B------:R-:W1:Y:S01]  /*07e0*/  LDC.64 R20, c[0x0][0x388] ;  /* 0x0000e200ff147b82 */ /* 0x000e620000000a00 */
[----:B------:R-:W-:Y:S02]  /*07f0*/  IMAD.IADD R13, R3, 0x1, R28 ;  /* 0x00000001030d7824 */ /* 0x000fe400078e021c */
[----:B------:R-:W-:Y:S02]  /*0800*/  VIADD R5, R28, UR11 ;  /* 0x0000000b1c057c36 */ /* 0x000fe40008000000 */
[----:B------:R-:W-:-:S03]  /*0810*/  VIADD R4, R13, 0x1 ;  /* 0x000000010d047836 */ /* 0x000fc60000000000 */
[----:B------:R-:W2:Y:S01]  /*0820*/  LDC.64 R24, c[0x0][0x398] ;  /* 0x0000e600ff187b82 */ /* 0x000ea20000000a00 */
[C---:B0-----:R-:W-:Y:S01]  /*0830*/  ISETP.GE.U32.AND P1, PT, R13.reuse, UR6, PT ;  /* 0x000000060d007c0c */ /* 0x041fe2000bf26070 */
[----:B------:R-:W-:Y:S01]  /*0840*/  IMAD R7, R2, UR6, R13 ;  /* 0x0000000602077c24 */ /* 0x000fe2000f8e020d */
[C---:B------:R-:W-:Y:S02]  /*0850*/  ISETP.GE.U32.AND P2, PT, R4.reuse, UR6, PT ;  /* 0x0000000604007c0c */ /* 0x040fe4000bf46070 */
[C---:B------:R-:W-:Y:S01]  /*0860*/  ISETP.LT.OR P1, PT, R13.reuse, RZ, P1 ;  /* 0x000000ff0d00720c */ /* 0x040fe20000f21670 */
[----:B------:R-:W-:Y:S01]  /*0870*/  VIADD R8, R13, 0x2 ;  /* 0x000000020d087836 */ /* 0x000fe20000000000 */
[----:B------:R-:W-:Y:S01]  /*0880*/  ISETP.LT.OR P2, PT, R4, RZ, P2 ;  /* 0x000000ff0400720c */ /* 0x000fe20001741670 */
[----:B-1----:R-:W-:Y:S01]  /*0890*/  IMAD.WIDE R20, R7, 0x8, R20 ;  /* 0x0000000807147825 */ /* 0x002fe200078e0214 */
[----:B------:R-:W-:Y:S02]  /*08a0*/  PLOP3.LUT P1, PT, P0, P1, PT, 0xf8, 0x8f ;  /* 0x00000000008f781c */ /* 0x000fe40000723f70 */
[----:B------:R-:W-:-:S02]  /*08b0*/  PLOP3.LUT P2, PT, P0, P2, PT, 0xf8, 0x8f ;  /* 0x00000000008f781c */ /* 0x000fc40000745f70 */
[----:B------:R-:W-:Y:S01]  /*08c0*/  ISETP.GE.U32.AND P3, PT, R8, UR6, PT ;  /* 0x0000000608007c0c */ /* 0x000fe2000bf66070 */
[----:B--2---:R-:W-:-:S03]  /*08d0*/  IMAD.WIDE R24, R5, 0x8, R24 ;  /* 0x0000000805187825 */ /* 0x004fc600078e0218 */
[----:B------:R-:W-:Y:S01]  /*08e0*/  ISETP.LT.OR P3, PT, R8, RZ, P3 ;  /* 0x000000ff0800720c */ /* 0x000fe20001f61670 */
[----:B------:R-:W-:-:S04]  /*08f0*/  VIADD R12, R13, 0x3 ;  /* 0x000000030d0c7836 */ /* 0x000fc80000000000 */
[----:B------:R-:W2:Y:S04]  /*0900*/  @!P1 LDG.E.64 R4, desc[UR12][R20.64] ;  /* 0x0000000c14049981 */ /* 0x000ea8000c1e1b00 */
[----:B------:R-:W2:Y:S01]  /*0910*/  @!P1 LDG.E.64 R6, desc[UR12][R24.64] ;  /* 0x0000000c18069981 */ /* 0x000ea2000c1e1b00 */
[----:B------:R-:W-:Y:S02]  /*0920*/  PLOP3.LUT P3, PT, P0, P3, PT, 0xf8, 0x8f ;  /* 0x00000000008f781c */ /* 0x000fe40000767f70 */
[C---:B------:R-:W-:Y:S01]  /*0930*/  ISETP.GE.U32.AND P4, PT, R12.reuse, UR6, PT ;  /* 0x000000060c007c0c */ /* 0x040fe2000bf86070 */
[----:B------:R-:W3:Y:S03]  /*0940*/  @!P2 LDG.E.64 R8, desc[UR12][R20.64+0x8] ;  /* 0x0000080c1408a981 */ /* 0x000ee6000c1e1b00 */
[----:B------:R-:W-:Y:S01]  /*0950*/  ISETP.LT.OR P4, PT, R12, RZ, P4 ;  /* 0x000000ff0c00720c */ /* 0x000fe20002781670 */
[----:B------:R-:W3:Y:S03]  /*0960*/  @!P2 LDG.E.64 R10, desc[UR12][R24.64+0x8] ;  /* 0x0000080c180aa981 */ /* 0x000ee6000c1e1b00 */
[----:B------:R-:W-:-:S03]  /*0970*/  PLOP3.LUT P4, PT, P0, P4, PT, 0xf8, 0x8f ;  /* 0x00000000008f781c */ /* 0x000fc60000789f70 */
[----:B------:R-:W4:Y:S04]  /*0980*/  @!P3 LDG.E.64 R12, desc[UR12][R20.64+0x10] ;  /* 0x0000100c140cb981 */ /* 0x000f28000c1e1b00 */
[----:B------:R-:W4:Y:S06]  /*0990*/  @!P3 LDG.E.64 R14, desc[UR12][R24.64+0x10] ;  /* 0x0000100c180eb981 */ /* 0x000f2c000c1e1b00 */
[----:B------:R-:W5:Y:S04]  /*09a0*/  @!P4 LDG.E.64 R16, desc[UR12][R20.64+0x18] ;  /* 0x0000180c1410c981 */ /* 0x000f68000c1e1b00 */
[----:B------:R-:W5:Y:S01]  /*09b0*/  @!P4 LDG.E.64 R18, desc[UR12][R24.64+0x18] ;  /* 0x0000180c1812c981 */ /* 0x000f62000c1e1b00 */
[----:B------:R-:W-:Y:S01]  /*09c0*/  VIADD R28, R28, 0x4 ;  /* 0x000000041c1c7836 */ /* 0x000fe20000000000 */
[----:B--2---:R-:W-:-:S02]  /*09d0*/  @!P1 DFMA R4, R4, R6, R22 ;  /* 0x000000060404922b */ /* 0x004fc40000000016 */
[----:B------:R-:W-:-:S08]  /*09e0*/  @P1 DADD R4, RZ, R22 ;  /* 0x00000000ff041229 */ /* 0x000fd00000000016 */
[--C-:B---3--:R-:W-:Y:S02]  /*09f0*/  @!P2 DFMA R8, R8, R10, R4.reuse ;  /* 0x0000000a0808a22b */ /* 0x108fe40000000004 */
[----:B------:R-:W-:-:S08]  /*0a00*/  @P2 DADD R8, RZ, R4 ;  /* 0x00000000ff082229 */ /* 0x000fd00000000004 */
[--C-:B----4-:R-:W-:Y:S02]  /*0a10*/  @!P3 DFMA R12, R12, R14, R8.reuse ;  /* 0x0000000e0c0cb22b */ /* 0x110fe40000000008 */
[----:B------:R-:W-:-:S08]  /*0a20*/  @P3 DADD R12, RZ, R8 ;  /* 0x00000000ff0c3229 */ /* 0x000fd00000000008 */
[--C-:B-----5:R-:W-:Y:S02]  /*0a30*/  @!P4 DFMA R22, R16, R18, R12.reuse ;  /* 0x000000121016c22b */ /* 0x120fe4000000000c */
[----:B------:R-:W-:-:S11]  /*0a40*/  @P4 DADD R22, RZ, R12 ;  /* 0x00000000ff164229 */ /* 0x000fd6000000000c */
.L_x_2:
[----:B------:R-:W-:Y:S05]  /*0a50*/  BRA.U !UP2, `(.L_x_3) ;  /* 0x000000010a607547 */ /* 0x000fea000b800000 */
        /* <DEDUP_REMOVED lines=9> */
[----:B------:R-:W-:Y:S02]  /*0af0*/  ISETP.LT.OR P1, PT, R9, RZ, P1 ;  /* 0x000000ff0900720c */ /* 0x000fe40000f21670 */
[----:B------:R-:W-:Y:S01]  /*0b00*/  ISETP.LT.OR P2, PT, R6, RZ, P2 ;  /* 0x000000ff0600720c */ /* 0x000fe20001741670 */
[----:B-1----:R-:W-:Y:S01]  /*0b10*/  IMAD.WIDE R12, R7, 0x8, R12 ;  /* 0x00000008070c7825 */ /* 0x002fe200078e020c */
[----:B------:R-:W-:Y:S02]  /*0b20*/  PLOP3.LUT P1, PT, P0, P1, PT, 0xf8, 0x8f ;  /* 0x00000000008f781c */ /* 0x000fe40000723f70 */
[----:B------:R-:W-:Y:S01]  /*0b30*/  PLOP3.LUT P2, PT, P0, P2, PT, 0xf8, 0x8f ;  /* 0x00000000008f781c */ /* 0x000fe20000745f70 */
[----:B--2---:R-:W-:-:S10]  /*0b40*/  IMAD.WIDE R14, R15, 0x8, R4 ;  /* 0x000000080f0e7825 */ /* 0x004fd400078e0204 */
[----:B------:R-:W2:Y:S04]  /*0b50*/  @!P1 LDG.E.64 R4, desc[UR12][R12.64] ;  /* 0x0000000c0c049981 */ /* 0x000ea8000c1e1b00 */
[----:B------:R-:W2:Y:S04]  /*0b60*/  @!P1 LDG.E.64 R6, desc[UR12][R14.64] ;  /* 0x0000000c0e069981 */ /* 0x000ea8000c1e1b00 */
[----:B------:R-:W3:Y:S04]  /*0b70*/  @!P2 LDG.E.64 R8, desc[UR12][R12.64+0x8] ;  /* 0x0000080c0c08a981 */ /* 0x000ee8000c1e1b00 */
[----:B------:R-:W3:Y:S01]  /*0b80*/  @!P2 LDG.E.64 R10, desc[UR12][R14.64+0x8] ;  /* 0x0000080c0e0aa981 */ /* 0x000ee2000c1e1b00 */
[----:B------:R-:W-:Y:S01]  /*0b90*/  VIADD R28, R28, 0x2 ;  /* 0x000000021c1c7836 */ /* 0x000fe20000000000 */
[----:B--2---:R-:W-:-:S02]  /*0ba0*/  @!P1 DFMA R4, R4, R6, R22 ;  /* 0x000000060404922b */ /* 0x004fc40000000016 */
[----:B------:R-:W-:-:S08]  /*0bb0*/  @P1 DADD R4, RZ, R22 ;  /* 0x00000000ff041229 */ /* 0x000fd00000000016 */
[--C-:B---3--:R-:W-:Y:S02]  /*0bc0*/  @!P2 DFMA R22, R8, R10, R4.reuse ;  /* 0x0000000a0816a22b */ /* 0x108fe40000000004 */
[----:B------:R-:W-:-:S11]  /*0bd0*/  @P2 DADD R22, RZ, R4 ;  /* 0x00000000ff162229 */ /* 0x000fd60000000004 */
.L_x_3:
[----:B------:R-:W-:Y:S01]  /*0be0*/  IMAD.IADD R5, R3, 0x1, R28 ;  /* 0x0000000103057824 */ /* 0x000fe200078e021c */
[----:B------:R-:W-:Y:S01]  /*0bf0*/  BSSY.RECONVERGENT B0, `(.L_x_4) ;  /* 0x0000010000007945 */ /* 0x000fe20003800200 */
[----:B------:R-:W-:Y:S02]  /*0c00*/  VIADD R9, R28, UR11 ;  /* 0x0000000b1c097c36 */ /* 0x000fe40008000000 */
[----:B------:R-:W-:Y:S01]  /*0c10*/  IMAD R11, R2, UR9, R5 ;  /* 0x00000009020b7c24 */ /* 0x000fe2000f8e0205 */
[----:B------:R-:W-:-:S04]  /*0c20*/  ISETP.GE.U32.AND P1, PT, R5, UR9, PT ;  /* 0x0000000905007c0c */ /* 0x000fc8000bf26070 */
[----:B------:R-:W-:-:S04]  /*0c30*/  ISETP.LT.OR P1, PT, R5, RZ, P1 ;  /* 0x000000ff0500720c */ /* 0x000fc80000f21670 */
[----:B------:R-:W-:-:S13]  /*0c40*/  PLOP3.LUT P1, PT, P0, P1, PT, 0xf8, 0x8f ;  /* 0x00000000008f781c */ /* 0x000fda0000723f70 */
[----:B------:R-:W-:Y:S05]  /*0c50*/  @P1 BRA `(.L_x_5) ;  /* 0x0000000000201947 */ /* 0x000fea0003800000 */
[----:B------:R-:W0:Y:S08]  /*0c60*/  LDC.64 R4, c[0x0][0x388] ;  /* 0x0000e200ff047b82 */ /* 0x000e300000000a00 */
[----:B------:R-:W1:Y:S01]  /*0c70*/  LDC.64 R6, c[0x0][0x398] ;  /* 0x0000e600ff067b82 */ /* 0x000e620000000a00 */
[----:B0-----:R-:W-:-:S06]  /*0c80*/  IMAD.WIDE R4, R11, 0x8, R4 ;  /* 0x000000080b047825 */ /* 0x001fcc00078e0204 */
[----:B------:R-:W2:Y:S01]  /*0c90*/  LDG.E.64 R4, desc[UR12][R4.64] ;  /* 0x0000000c04047981 */ /* 0x000ea2000c1e1b00 */
[----:B-1----:R-:W-:-:S06]  /*0ca0*/  IMAD.WIDE R6, R9, 0x8, R6 ;  /* 0x0000000809067825 */ /* 0x002fcc00078e0206 */
[----:B------:R-:W2:Y:S02]  /*0cb0*/  LDG.E.64 R6, desc[UR12][R6.64] ;  /* 0x0000000c06067981 */ /* 0x000ea4000c1e1b00 */
[----:B--2---:R-:W-:Y:S01]  /*0cc0*/  DFMA R22, R4, R6, R22 ;  /* 0x000000060416722b */ /* 0x004fe20000000016 */
[----:B------:R-:W-:Y:S10]  /*0cd0*/  BRA `(.L_x_6) ;  /* 0x0000000000047947 */ /* 0x000ff40003800000 */
.L_x_5:
[----:B------:R-:W-:-:S11]  /*0ce0*/  DADD R22, RZ, R22 ;  /* 0x00000000ff167229 */ /* 0x000fd60000000016 */
.L_x_6:
[----:B------:R-:W-:Y:S05]  /*0cf0*/  BSYNC.RECONVERGENT B0 ;  /* 0x0000000000007941 */ /* 0x000fea0003800200 */
.L_x_4:
[----:B------:R-:W-:Y:S05]  /*0d00*/  BRA.U UP0, `(.L_x_7) ;  /* 0xfffffff5000c7547 */ /* 0x000fea000b83ffff */
[----:B------:R-:W0:Y:S01]  /*0d10*/  LDC.64 R4, c[0x0][0x380] ;  /* 0x0000e000ff047b82 */ /* 0x000e220000000a00 */
[----:B------:R-:W-:-:S04]  /*0d20*/  IMAD R3, R0, UR9, R3 ;  /* 0x0000000900037c24 */ /* 0x000fc8000f8e0203 */
[----:B0-----:R-:W-:-:S05]  /*0d30*/  IMAD.WIDE R2, R3, 0x8, R4 ;  /* 0x0000000803027825 */ /* 0x001fca00078e0204 */
[----:B------:R-:W-:Y:S01]  /*0d40*/  STG.E.64 desc[UR12][R2.64], R22 ;  /* 0x0000001602007986 */ /* 0x000fe2000c101b0c */
[----:B------:R-:W-:Y:S05]  /*0d50*/  EXIT ;  /* 0x000000000000794d */ /* 0x000fea0003800000 */
.L_x_8:
[----:B------:R-:W-:-:S00]  /*0d60*/  BRA `(.L_x_8) ;  /* 0xfffffffc00fc7947 */ /* 0x000fc0000383ffff */
[----:B------:R-:W-:-:S00]  /*0d70*/  NOP ;  /* 0x0000000000007918 */ /* 0x000fc00000000000 */
        /* <DEDUP_REMOVED lines=8> */
.L_x_9:


//--------------------- .nv.shared.reserved.0     --------------------------
	.section	.nv.shared.reserved.0,"aw",@nobits
	.weak		__nv_reservedSMEM_offset_0_alias
	.size		__nv_reservedSMEM_offset_0_alias, 0, 64
	.other		__nv_reservedSMEM_offset_0_alias,@"STO_CUDA_RESERVED_SHARED STV_DEFAULT"
__nv_reservedSMEM_offset_0_alias:
	.zero		0
	.zero		64


//--------------------- .nv.constant0._Z5conv2PdS_jjS_jj --------------------------
	.section	.nv.constant0._Z5conv2PdS_jjS_jj,"a",@progbits
	.sectionflags	@""
	.align	4
.nv.constant0._Z5conv2PdS_jjS_jj:
	.zero		936


//--------------------- SYMBOLS --------------------------

	.type		.nv.reservedSmem.offset0,@object
	.size		.nv.reservedSmem.offset0,0x4
